//
// Generated by NVIDIA NVVM Compiler
//
// Compiler Build ID: CL-36424714
// Cuda compilation tools, release 13.0, V13.0.88
// Based on NVVM 20.0.0
//

.version 9.0
.target sm_100
.address_size 64

	// .globl	_Z13maxValExtractPfS_lS_Pif
// _ZZ13maxValExtractPfS_lS_PifE3pos has been demoted
// _ZZ13maxValExtractPfS_lS_PifE3val has been demoted

.visible .entry _Z13maxValExtractPfS_lS_Pif(
	.param .u64 .ptr .align 1 _Z13maxValExtractPfS_lS_Pif_param_0,
	.param .u64 .ptr .align 1 _Z13maxValExtractPfS_lS_Pif_param_1,
	.param .u64 _Z13maxValExtractPfS_lS_Pif_param_2,
	.param .u64 .ptr .align 1 _Z13maxValExtractPfS_lS_Pif_param_3,
	.param .u64 .ptr .align 1 _Z13maxValExtractPfS_lS_Pif_param_4,
	.param .f32 _Z13maxValExtractPfS_lS_Pif_param_5
)
{
	.reg .pred 	%p<11>;
	.reg .b32 	%r<28>;
	.reg .b32 	%f<13>;
	.reg .b64 	%rd<23>;
	.reg .b64 	%fd<5>;
	// demoted variable
	.shared .align 4 .b8 _ZZ13maxValExtractPfS_lS_PifE3pos[8192];
	// demoted variable
	.shared .align 4 .b8 _ZZ13maxValExtractPfS_lS_PifE3val[8192];
	ld.param.u64 	%rd7, [_Z13maxValExtractPfS_lS_Pif_param_0];
	ld.param.u64 	%rd8, [_Z13maxValExtractPfS_lS_Pif_param_1];
	ld.param.u64 	%rd4, [_Z13maxValExtractPfS_lS_Pif_param_2];
	ld.param.u64 	%rd5, [_Z13maxValExtractPfS_lS_Pif_param_3];
	ld.param.u64 	%rd6, [_Z13maxValExtractPfS_lS_Pif_param_4];
	ld.param.f32 	%f3, [_Z13maxValExtractPfS_lS_Pif_param_5];
	cvta.to.global.u64 	%rd1, %rd8;
	cvta.to.global.u64 	%rd9, %rd7;
	mov.u32 	%r1, %tid.x;
	mov.u32 	%r2, %ctaid.x;
	mov.u32 	%r27, %ntid.x;
	mul.lo.s32 	%r11, %r2, %r27;
	shl.b32 	%r12, %r11, 1;
	add.s32 	%r4, %r12, %r1;
	cvt.u64.u32 	%rd2, %r4;
	mul.wide.u32 	%rd10, %r4, 4;
	add.s64 	%rd11, %rd9, %rd10;
	ld.global.f32 	%f4, [%rd11];
	sub.f32 	%f5, %f3, %f4;
	div.rn.f32 	%f6, %f5, %f3;
	add.s32 	%r5, %r4, %r27;
	cvt.u64.u32 	%rd3, %r5;
	mul.wide.u32 	%rd12, %r5, 4;
	add.s64 	%rd13, %rd9, %rd12;
	ld.global.f32 	%f7, [%rd13];
	sub.f32 	%f8, %f3, %f7;
	div.rn.f32 	%f1, %f8, %f3;
	setp.le.s64 	%p1, %rd4, %rd2;
	cvt.f64.f32 	%fd1, %f6;
	setp.gtu.f64 	%p2, %fd1, 0d3EB0C6F7A0B5ED8D;
	shl.b32 	%r13, %r1, 2;
	mov.u32 	%r14, _ZZ13maxValExtractPfS_lS_PifE3val;
	add.s32 	%r6, %r14, %r13;
	mov.u32 	%r15, _ZZ13maxValExtractPfS_lS_PifE3pos;
	add.s32 	%r7, %r15, %r13;
	or.pred  	%p3, %p1, %p2;
	@%p3 bra 	$L__BB0_2;
	shl.b64 	%rd14, %rd2, 2;
	add.s64 	%rd15, %rd1, %rd14;
	ld.global.f32 	%f9, [%rd15];
	st.shared.f32 	[%r6], %f9;
	st.shared.u32 	[%r7], %r4;
	bra.uni 	$L__BB0_3;
$L__BB0_2:
	mov.b32 	%r16, -1082130432;
	st.shared.u32 	[%r6], %r16;
$L__BB0_3:
	setp.le.s64 	%p4, %rd4, %rd3;
	cvt.f64.f32 	%fd3, %f1;
	setp.gtu.f64 	%p5, %fd3, 0d3EB0C6F7A0B5ED8D;
	or.pred  	%p6, %p4, %p5;
	@%p6 bra 	$L__BB0_5;
	shl.b64 	%rd16, %rd3, 2;
	add.s64 	%rd17, %rd1, %rd16;
	ld.global.f32 	%f10, [%rd17];
	shl.b32 	%r20, %r27, 2;
	add.s32 	%r21, %r6, %r20;
	st.shared.f32 	[%r21], %f10;
	add.s32 	%r22, %r7, %r20;
	st.shared.u32 	[%r22], %r5;
	bra.uni 	$L__BB0_6;
$L__BB0_5:
	shl.b32 	%r17, %r27, 2;
	add.s32 	%r18, %r6, %r17;
	mov.b32 	%r19, -1082130432;
	st.shared.u32 	[%r18], %r19;
$L__BB0_6:
	bar.sync 	0;
$L__BB0_7:
	mov.u32 	%r8, %r27;
	setp.ge.u32 	%p7, %r1, %r8;
	@%p7 bra 	$L__BB0_10;
	ld.shared.f32 	%f11, [%r6];
	shl.b32 	%r9, %r8, 2;
	add.s32 	%r23, %r6, %r9;
	ld.shared.f32 	%f2, [%r23];
	setp.gtu.f32 	%p8, %f11, %f2;
	@%p8 bra 	$L__BB0_10;
	st.shared.f32 	[%r6], %f2;
	add.s32 	%r24, %r7, %r9;
	ld.shared.u32 	%r25, [%r24];
	st.shared.u32 	[%r7], %r25;
$L__BB0_10:
	bar.sync 	0;
	shr.u32 	%r27, %r8, 1;
	setp.gt.u32 	%p9, %r8, 1;
	@%p9 bra 	$L__BB0_7;
	setp.ne.s32 	%p10, %r1, 0;
	@%p10 bra 	$L__BB0_13;
	ld.shared.f32 	%f12, [_ZZ13maxValExtractPfS_lS_PifE3val];
	cvta.to.global.u64 	%rd18, %rd5;
	mul.wide.u32 	%rd19, %r2, 4;
	add.s64 	%rd20, %rd18, %rd19;
	st.global.f32 	[%rd20], %f12;
	ld.shared.u32 	%r26, [_ZZ13maxValExtractPfS_lS_PifE3pos];
	cvta.to.global.u64 	%rd21, %rd6;
	add.s64 	%rd22, %rd21, %rd19;
	st.global.u32 	[%rd22], %r26;
$L__BB0_13:
	bar.sync 	0;
	ret;

}


// ===== COMPILED SASS (sm_100) =====

	.target	sm_100

	.elftype	@"ET_EXEC"


//--------------------- .note.nv.tkinfo           --------------------------
	.section	.note.nv.tkinfo,"",@"SHT_NOTE"
	.sectionflags	@"SHF_NOTE_NV_TKINFO"
	.tkinfo
        /*0018*/ 	.word	0x00000002
        /*0030*/ 	.string	""
        /*0030*/ 	.string	"ptxas"
        /*0030*/ 	.string	"Cuda compilation tools, release 13.0, V13.0.88"
        /*0030*/ 	.string	"Build cuda_13.0.r13.0/compiler.36424714_0"
        /*0030*/ 	.string	"-arch sm_100 -m 64 "



//--------------------- .note.nv.cuinfo           --------------------------
	.section	.note.nv.cuinfo,"",@"SHT_NOTE"
	.sectionflags	@"SHF_NOTE_NV_CUINFO"
        /*0018*/ 	.short	0x0002
        /*001a*/ 	.short	0x0064
        /*001c*/ 	.short	0x0082
	.zero		2


//--------------------- .nv.info                  --------------------------
	.section	.nv.info,"",@"SHT_CUDA_INFO"
	.align	4


	//----- nvinfo : EIATTR_REGCOUNT
	.align		4
        /*0000*/ 	.byte	0x04, 0x2f
        /*0002*/ 	.short	(.L_1 - .L_0)
	.align		4
.L_0:
        /*0004*/ 	.word	index@(_Z13maxValExtractPfS_lS_Pif)
        /*0008*/ 	.word	0x00000016


	//----- nvinfo : EIATTR_FRAME_SIZE
	.align		4
.L_1:
        /*000c*/ 	.byte	0x04, 0x11
        /*000e*/ 	.short	(.L_3 - .L_2)
	.align		4
.L_2:
        /*0010*/ 	.word	index@($__internal_0_$__cuda_sm3x_div_rn_noftz_f32_slowpath)
        /*0014*/ 	.word	0x00000000


	//----- nvinfo : EIATTR_FRAME_SIZE
	.align		4
.L_3:
        /*0018*/ 	.byte	0x04, 0x11
        /*001a*/ 	.short	(.L_5 - .L_4)
	.align		4
.L_4:
        /*001c*/ 	.word	index@(_Z13maxValExtractPfS_lS_Pif)
        /*0020*/ 	.word	0x00000000


	//----- nvinfo : EIATTR_MIN_STACK_SIZE
	.align		4
.L_5:
        /*0024*/ 	.byte	0x04, 0x12
        /*0026*/ 	.short	(.L_7 - .L_6)
	.align		4
.L_6:
        /*0028*/ 	.word	index@(_Z13maxValExtractPfS_lS_Pif)
        /*002c*/ 	.word	0x00000000
.L_7:


//--------------------- .nv.compat                --------------------------
	.section	.nv.compat,"",@"SHT_CUDA_COMPAT_INFO"
	.align	4
        /*0000*/ 	.byte	0x02, 0x09, 0x00, 0x00, 0x02, 0x02, 0x01, 0x00, 0x02, 0x05, 0x05, 0x00, 0x03, 0x07, 0x01, 0x01
        /*0010*/ 	.byte	0x02, 0x03, 0x00, 0x00, 0x02, 0x06, 0x01, 0x00, 0x04, 0x0b, 0x08, 0x00, 0x01, 0x00, 0x00, 0x00
        /*0020*/ 	.byte	0x00, 0x00, 0x00, 0x00


//--------------------- .nv.info._Z13maxValExtractPfS_lS_Pif --------------------------
	.section	.nv.info._Z13maxValExtractPfS_lS_Pif,"",@"SHT_CUDA_INFO"
	.sectionflags	@""
	.align	4


	//----- nvinfo : EIATTR_CUDA_API_VERSION
	.align		4
        /*0000*/ 	.byte	0x04, 0x37
        /*0002*/ 	.short	(.L_9 - .L_8)
.L_8:
        /*0004*/ 	.word	0x00000082


	//----- nvinfo : EIATTR_KPARAM_INFO
	.align		4
.L_9:
        /*0008*/ 	.byte	0x04, 0x17
        /*000a*/ 	.short	(.L_11 - .L_10)
.L_10:
        /*000c*/ 	.word	0x00000000
        /*0010*/ 	.short	0x0005
        /*0012*/ 	.short	0x0028
        /*0014*/ 	.byte	0x00, 0xf0, 0x11, 0x00


	//----- nvinfo : EIATTR_KPARAM_INFO
	.align		4
.L_11:
        /*0018*/ 	.byte	0x04, 0x17
        /*001a*/ 	.short	(.L_13 - .L_12)
.L_12:
        /*001c*/ 	.word	0x00000000
        /*0020*/ 	.short	0x0004
        /*0022*/ 	.short	0x0020
        /*0024*/ 	.byte	0x00, 0xf5, 0x21, 0x00


	//----- nvinfo : EIATTR_KPARAM_INFO
	.align		4
.L_13:
        /*0028*/ 	.byte	0x04, 0x17
        /*002a*/ 	.short	(.L_15 - .L_14)
.L_14:
        /*002c*/ 	.word	0x00000000
        /*0030*/ 	.short	0x0003
        /*0032*/ 	.short	0x0018
        /*0034*/ 	.byte	0x00, 0xf5, 0x21, 0x00


	//----- nvinfo : EIATTR_KPARAM_INFO
	.align		4
.L_15:
        /*0038*/ 	.byte	0x04, 0x17
        /*003a*/ 	.short	(.L_17 - .L_16)
.L_16:
        /*003c*/ 	.word	0x00000000
        /*0040*/ 	.short	0x0002
        /*0042*/ 	.short	0x0010
        /*0044*/ 	.byte	0x00, 0xf0, 0x21, 0x00


	//----- nvinfo : EIATTR_KPARAM_INFO
	.align		4
.L_17:
        /*0048*/ 	.byte	0x04, 0x17
        /*004a*/ 	.short	(.L_19 - .L_18)
.L_18:
        /*004c*/ 	.word	0x00000000
        /*0050*/ 	.short	0x0001
        /*0052*/ 	.short	0x0008
        /*0054*/ 	.byte	0x00, 0xf5, 0x21, 0x00


	//----- nvinfo : EIATTR_KPARAM_INFO
	.align		4
.L_19:
        /*0058*/ 	.byte	0x04, 0x17
        /*005a*/ 	.short	(.L_21 - .L_20)
.L_20:
        /*005c*/ 	.word	0x00000000
        /*0060*/ 	.short	0x0000
        /*0062*/ 	.short	0x0000
        /*0064*/ 	.byte	0x00, 0xf5, 0x21, 0x00


	//----- nvinfo : EIATTR_SPARSE_MMA_MASK
	.align		4
.L_21:
        /*0068*/ 	.byte	0x03, 0x50
        /*006a*/ 	.short	0x0000


	//----- nvinfo : EIATTR_MAXREG_COUNT
	.align		4
        /*006c*/ 	.byte	0x03, 0x1b
        /*006e*/ 	.short	0x00ff


	//----- nvinfo : EIATTR_NUM_BARRIERS
	.align		4
        /*0070*/ 	.byte	0x02, 0x4c
        /*0072*/ 	.byte	0x01
	.zero		1


	//----- nvinfo : EIATTR_MERCURY_ISA_VERSION
	.align		4
        /*0074*/ 	.byte	0x03, 0x5f
        /*0076*/ 	.short	0x0101


	//----- nvinfo : EIATTR_VRC_CTA_INIT_COUNT
	.align		4
        /*0078*/ 	.byte	0x02, 0x4a
	.zero		1
	.zero		1


	//----- nvinfo : EIATTR_EXIT_INSTR_OFFSETS
	.align		4
        /*007c*/ 	.byte	0x04, 0x1c
        /*007e*/ 	.short	(.L_23 - .L_22)


	//   ....[0]....
.L_22:
        /*0080*/ 	.word	0x00000780


	//----- nvinfo : EIATTR_CRS_STACK_SIZE
	.align		4
.L_23:
        /*0084*/ 	.byte	0x04, 0x1e
        /*0086*/ 	.short	(.L_25 - .L_24)
.L_24:
        /*0088*/ 	.word	0x00000000


	//----- nvinfo : EIATTR_CBANK_PARAM_SIZE
	.align		4
.L_25:
        /*008c*/ 	.byte	0x03, 0x19
        /*008e*/ 	.short	0x002c


	//----- nvinfo : EIATTR_PARAM_CBANK
	.align		4
        /*0090*/ 	.byte	0x04, 0x0a
        /*0092*/ 	.short	(.L_27 - .L_26)
	.align		4
.L_26:
        /*0094*/ 	.word	index@(.nv.constant0._Z13maxValExtractPfS_lS_Pif)
        /*0098*/ 	.short	0x0380
        /*009a*/ 	.short	0x002c


	//----- nvinfo : EIATTR_SW_WAR
	.align		4
.L_27:
        /*009c*/ 	.byte	0x04, 0x36
        /*009e*/ 	.short	(.L_29 - .L_28)
.L_28:
        /*00a0*/ 	.word	0x00000008
.L_29:


//--------------------- .nv.callgraph             --------------------------
	.section	.nv.callgraph,"",@"SHT_CUDA_CALLGRAPH"
	.align	4
	.sectionentsize	8
	.align		4
        /*0000*/ 	.word	0x00000000
	.align		4
        /*0004*/ 	.word	0xffffffff
	.align		4
        /*0008*/ 	.word	0x00000000
	.align		4
        /*000c*/ 	.word	0xfffffffe
	.align		4
        /*0010*/ 	.word	0x00000000
	.align		4
        /*0014*/ 	.word	0xfffffffd
	.align		4
        /*0018*/ 	.word	0x00000000
	.align		4
        /*001c*/ 	.word	0xfffffffc


//--------------------- .text._Z13maxValExtractPfS_lS_Pif --------------------------
	.section	.text._Z13maxValExtractPfS_lS_Pif,"ax",@progbits
	.align	128
        .global         _Z13maxValExtractPfS_lS_Pif
        .type           _Z13maxValExtractPfS_lS_Pif,@function
        .size           _Z13maxValExtractPfS_lS_Pif,(.L_x_24 - _Z13maxValExtractPfS_lS_Pif)
        .other          _Z13maxValExtractPfS_lS_Pif,@"STO_CUDA_ENTRY STV_DEFAULT"
_Z13maxValExtractPfS_lS_Pif:
.text._Z13maxValExtractPfS_lS_Pif:
[----:B------:R-:W-:Y:S01]  /*0000*/  LDC R1, c[0x0][0x37c] ;  /* 0x0000df00ff017b82 */ /* 0x000fe20000000800 */
[----:B------:R-:W0:Y:S01]  /*0010*/  S2R R3, SR_CTAID.X ;  /* 0x0000000000037919 */ /* 0x000e220000002500 */
[----:B------:R-:W0:Y:S06]  /*0020*/  LDCU UR4, c[0x0][0x360] ;  /* 0x00006c00ff0477ac */ /* 0x000e2c0008000800 */
[----:B------:R-:W1:Y:S01]  /*0030*/  LDC.64 R6, c[0x0][0x380] ;  /* 0x0000e000ff067b82 */ /* 0x000e620000000a00 */
[----:B------:R-:W2:Y:S01]  /*0040*/  S2R R4, SR_TID.X ;  /* 0x0000000000047919 */ /* 0x000ea20000002100 */
[----:B------:R-:W3:Y:S06]  /*0050*/  LDCU.64 UR8, c[0x0][0x358] ;  /* 0x00006b00ff0877ac */ /* 0x000eec0008000a00 */
[----:B------:R-:W4:Y:S01]  /*0060*/  LDC R11, c[0x0][0x3a8] ;  /* 0x0000ea00ff0b7b82 */ /* 0x000f220000000800 */
[----:B0-----:R-:W-:-:S04]  /*0070*/  IMAD R5, R3, UR4, RZ ;  /* 0x0000000403057c24 */ /* 0x001fc8000f8e02ff */
[----:B--2---:R-:W-:-:S04]  /*0080*/  IMAD R5, R5, 0x2, R4 ;  /* 0x0000000205057824 */ /* 0x004fc800078e0204 */
[----:B-1----:R-:W-:-:S05]  /*0090*/  IMAD.WIDE.U32 R6, R5, 0x4, R6 ;  /* 0x0000000405067825 */ /* 0x002fca00078e0006 */
[----:B---3--:R0:W2:Y:S01]  /*00a0*/  LDG.E R2, desc[UR8][R6.64] ;  /* 0x0000000806027981 */ /* 0x0080a2000c1e1900 */
[----:B----4-:R-:W1:Y:S01]  /*00b0*/  MUFU.RCP R8, R11 ;  /* 0x0000000b00087308 */ /* 0x010e620000001000 */
[----:B------:R-:W3:Y:S01]  /*00c0*/  LDC R0, c[0x0][0x3a8] ;  /* 0x0000ea00ff007b82 */ /* 0x000ee20000000800 */
[----:B------:R-:W-:Y:S01]  /*00d0*/  BSSY.RECONVERGENT B0, `(.L_x_0) ;  /* 0x000000d000007945 */ /* 0x000fe20003800200 */
[----:B0-----:R-:W-:Y:S02]  /*00e0*/  IMAD.U32 R6, RZ, RZ, UR4 ;  /* 0x00000004ff067e24 */ /* 0x001fe4000f8e00ff */
[----:B-1----:R-:W-:-:S04]  /*00f0*/  FFMA R9, R8, -R11, 1 ;  /* 0x3f80000008097423 */ /* 0x002fc8000000080b */
[----:B------:R-:W-:Y:S01]  /*0100*/  FFMA R9, R8, R9, R8 ;  /* 0x0000000908097223 */ /* 0x000fe20000000008 */
[----:B--2---:R-:W-:-:S04]  /*0110*/  FADD R2, -R2, R11 ;  /* 0x0000000b02027221 */ /* 0x004fc80000000100 */
[----:B------:R-:W0:Y:S01]  /*0120*/  FCHK P0, R2, R11 ;  /* 0x0000000b02007302 */ /* 0x000e220000000000 */
[----:B------:R-:W-:-:S04]  /*0130*/  FFMA R8, R2, R9, RZ ;  /* 0x0000000902087223 */ /* 0x000fc800000000ff */
[----:B------:R-:W-:-:S04]  /*0140*/  FFMA R10, R8, -R11, R2 ;  /* 0x8000000b080a7223 */ /* 0x000fc80000000002 */
[----:B------:R-:W-:Y:S01]  /*0150*/  FFMA R8, R9, R10, R8 ;  /* 0x0000000a09087223 */ /* 0x000fe20000000008 */
[----:B0--3--:R-:W-:Y:S06]  /*0160*/  @!P0 BRA `(.L_x_1) ;  /* 0x00000000000c8947 */ /* 0x009fec0003800000 */
[----:B------:R-:W-:-:S07]  /*0170*/  MOV R10, 0x190 ;  /* 0x00000190000a7802 */ /* 0x000fce0000000f00 */
[----:B------:R-:W-:Y:S05]  /*0180*/  CALL.REL.NOINC `($__internal_0_$__cuda_sm3x_div_rn_noftz_f32_slowpath) ;  /* 0x0000000400807944 */ /* 0x000fea0003c00000 */
[----:B------:R-:W-:-:S07]  /*0190*/  IMAD.MOV.U32 R8, RZ, RZ, R2 ;  /* 0x000000ffff087224 */ /* 0x000fce00078e0002 */
.L_x_1:
[----:B------:R-:W-:Y:S05]  /*01a0*/  BSYNC.RECONVERGENT B0 ;  /* 0x0000000000007941 */ /* 0x000fea0003800200 */
.L_x_0:
[----:B------:R-:W0:Y:S01]  /*01b0*/  LDC.64 R10, c[0x0][0x380] ;  /* 0x0000e000ff0a7b82 */ /* 0x000e220000000a00 */
[----:B------:R-:W-:-:S07]  /*01c0*/  IMAD.IADD R7, R5, 0x1, R6 ;  /* 0x0000000105077824 */ /* 0x000fce00078e0206 */
[----:B------:R-:W1:Y:S01]  /*01d0*/  LDC R13, c[0x0][0x3a8] ;  /* 0x0000ea00ff0d7b82 */ /* 0x000e620000000800 */
[----:B0-----:R-:W-:-:S06]  /*01e0*/  IMAD.WIDE.U32 R10, R7, 0x4, R10 ;  /* 0x00000004070a7825 */ /* 0x001fcc00078e000a */
[----:B------:R-:W2:Y:S01]  /*01f0*/  LDG.E R10, desc[UR8][R10.64] ;  /* 0x000000080a0a7981 */ /* 0x000ea2000c1e1900 */
[----:B------:R-:W-:Y:S01]  /*0200*/  BSSY.RECONVERGENT B0, `(.L_x_2) ;  /* 0x000000d000007945 */ /* 0x000fe20003800200 */
[----:B-1----:R-:W0:Y:S02]  /*0210*/  MUFU.RCP R2, R13 ;  /* 0x0000000d00027308 */ /* 0x002e240000001000 */
[----:B0-----:R-:W-:-:S04]  /*0220*/  FFMA R9, R2, -R13, 1 ;  /* 0x3f80000002097423 */ /* 0x001fc8000000080d */
[----:B------:R-:W-:Y:S01]  /*0230*/  FFMA R2, R2, R9, R2 ;  /* 0x0000000902027223 */ /* 0x000fe20000000002 */
[----:B--2---:R-:W-:-:S04]  /*0240*/  FADD R14, -R10, R13 ;  /* 0x0000000d0a0e7221 */ /* 0x004fc80000000100 */
[----:B------:R-:W0:Y:S01]  /*0250*/  FCHK P0, R14, R13 ;  /* 0x0000000d0e007302 */ /* 0x000e220000000000 */
[----:B------:R-:W-:-:S04]  /*0260*/  FFMA R9, R2, R14, RZ ;  /* 0x0000000e02097223 */ /* 0x000fc800000000ff */
[----:B------:R-:W-:-:S04]  /*0270*/  FFMA R12, R9, -R13, R14 ;  /* 0x8000000d090c7223 */ /* 0x000fc8000000000e */
[----:B------:R-:W-:Y:S01]  /*0280*/  FFMA R2, R2, R12, R9 ;  /* 0x0000000c02027223 */ /* 0x000fe20000000009 */
[----:B0-----:R-:W-:Y:S06]  /*0290*/  @!P0 BRA `(.L_x_3) ;  /* 0x00000000000c8947 */ /* 0x001fec0003800000 */
[----:B------:R-:W-:Y:S01]  /*02a0*/  IMAD.MOV.U32 R2, RZ, RZ, R14 ;  /* 0x000000ffff027224 */ /* 0x000fe200078e000e */
[----:B------:R-:W-:-:S07]  /*02b0*/  MOV R10, 0x2d0 ;  /* 0x000002d0000a7802 */ /* 0x000fce0000000f00 */
[----:B------:R-:W-:Y:S05]  /*02c0*/  CALL.REL.NOINC `($__internal_0_$__cuda_sm3x_div_rn_noftz_f32_slowpath) ;  /* 0x0000000400307944 */ /* 0x000fea0003c00000 */
.L_x_3:
[----:B------:R-:W-:Y:S05]  /*02d0*/  BSYNC.RECONVERGENT B0 ;  /* 0x0000000000007941 */ /* 0x000fea0003800200 */
.L_x_2:
[----:B------:R-:W0:Y:S01]  /*02e0*/  LDCU.64 UR12, c[0x0][0x390] ;  /* 0x00007200ff0c77ac */ /* 0x000e220008000a00 */
[----:B------:R-:W1:Y:S01]  /*02f0*/  F2F.F64.F32 R8, R8 ;  /* 0x0000000800087310 */ /* 0x000e620000201800 */
[----:B------:R-:W-:Y:S01]  /*0300*/  UMOV UR10, 0xa0b5ed8d ;  /* 0xa0b5ed8d000a7882 */ /* 0x000fe20000000000 */
[----:B------:R-:W-:Y:S02]  /*0310*/  UMOV UR11, 0x3eb0c6f7 ;  /* 0x3eb0c6f7000b7882 */ /* 0x000fe40000000000 */
[----:B-1----:R-:W-:Y:S01]  /*0320*/  DSETP.GTU.AND P0, PT, R8, UR10, PT ;  /* 0x0000000a08007e2a */ /* 0x002fe2000bf0c000 */
[----:B0-----:R-:W-:-:S05]  /*0330*/  ISETP.GE.U32.AND P1, PT, R5, UR12, PT ;  /* 0x0000000c05007c0c */ /* 0x001fca000bf26070 */
[----:B------:R-:W-:-:S13]  /*0340*/  ISETP.GE.OR.EX P0, PT, RZ, UR13, P0, P1 ;  /* 0x0000000dff007c0c */ /* 0x000fda0008706710 */
[----:B------:R-:W0:Y:S02]  /*0350*/  @!P0 LDC.64 R10, c[0x0][0x388] ;  /* 0x0000e200ff0a8b82 */ /* 0x000e240000000a00 */
[----:B0-----:R-:W-:-:S04]  /*0360*/  @!P0 LEA R10, P1, R5, R10, 0x2 ;  /* 0x0000000a050a8211 */ /* 0x001fc800078210ff */
[----:B------:R-:W-:-:S05]  /*0370*/  @!P0 LEA.HI.X R11, R5, R11, RZ, 0x2, P1 ;  /* 0x0000000b050b8211 */ /* 0x000fca00008f14ff */
[----:B------:R-:W2:Y:S01]  /*0380*/  @!P0 LDG.E R10, desc[UR8][R10.64] ;  /* 0x000000080a0a8981 */ /* 0x000ea2000c1e1900 */
[----:B------:R-:W0:Y:S01]  /*0390*/  S2UR UR6, SR_CgaCtaId ;  /* 0x00000000000679c3 */ /* 0x000e220000008800 */
[----:B------:R-:W-:Y:S01]  /*03a0*/  UMOV UR4, 0x400 ;  /* 0x0000040000047882 */ /* 0x000fe20000000000 */
[----:B------:R-:W1:Y:S01]  /*03b0*/  F2F.F64.F32 R8, R2 ;  /* 0x0000000200087310 */ /* 0x000e620000201800 */
[----:B------:R-:W-:Y:S01]  /*03c0*/  UIADD3 UR5, UPT, UPT, UR4, 0x2000, URZ ;  /* 0x0000200004057890 */ /* 0x000fe2000fffe0ff */
[----:B------:R-:W-:Y:S01]  /*03d0*/  @P0 IMAD.MOV.U32 R0, RZ, RZ, -0x40800000 ;  /* 0xbf800000ff000424 */ /* 0x000fe200078e00ff */
[----:B------:R-:W-:Y:S01]  /*03e0*/  ISETP.GE.U32.AND P1, PT, R7, UR12, PT ;  /* 0x0000000c07007c0c */ /* 0x000fe2000bf26070 */
[----:B------:R-:W-:Y:S01]  /*03f0*/  BSSY.RECONVERGENT B0, `(.L_x_4) ;  /* 0x0000017000007945 */ /* 0x000fe20003800200 */
[----:B0-----:R-:W-:Y:S02]  /*0400*/  ULEA UR5, UR6, UR5, 0x18 ;  /* 0x0000000506057291 */ /* 0x001fe4000f8ec0ff */
[----:B------:R-:W-:-:S04]  /*0410*/  ULEA UR4, UR6, UR4, 0x18 ;  /* 0x0000000406047291 */ /* 0x000fc8000f8ec0ff */
[C---:B------:R-:W-:Y:S02]  /*0420*/  LEA R13, R4.reuse, UR5, 0x2 ;  /* 0x00000005040d7c11 */ /* 0x040fe4000f8e10ff */
[----:B------:R-:W-:-:S03]  /*0430*/  LEA R15, R4, UR4, 0x2 ;  /* 0x00000004040f7c11 */ /* 0x000fc6000f8e10ff */
[----:B--2---:R0:W-:Y:S04]  /*0440*/  @!P0 STS [R13], R10 ;  /* 0x0000000a0d008388 */ /* 0x0041e80000000800 */
[----:B------:R0:W-:Y:S04]  /*0450*/  @!P0 STS [R15], R5 ;  /* 0x000000050f008388 */ /* 0x0001e80000000800 */
[----:B------:R0:W-:Y:S01]  /*0460*/  @P0 STS [R13], R0 ;  /* 0x000000000d000388 */ /* 0x0001e20000000800 */
[----:B-1----:R-:W-:-:S06]  /*0470*/  DSETP.GTU.AND P0, PT, R8, UR10, PT ;  /* 0x0000000a08007e2a */ /* 0x002fcc000bf0c000 */
[----:B------:R-:W-:-:S13]  /*0480*/  ISETP.GE.OR.EX P0, PT, RZ, UR13, P0, P1 ;  /* 0x0000000dff007c0c */ /* 0x000fda0008706710 */
[----:B0-----:R-:W-:Y:S05]  /*0490*/  @P0 BRA `(.L_x_5) ;  /* 0x0000000000240947 */ /* 0x001fea0003800000 */
[----:B------:R-:W0:Y:S02]  /*04a0*/  LDCU.64 UR4, c[0x0][0x388] ;  /* 0x00007100ff0477ac */ /* 0x000e240008000a00 */
[----:B0-----:R-:W-:-:S04]  /*04b0*/  LEA R8, P0, R7, UR4, 0x2 ;  /* 0x0000000407087c11 */ /* 0x001fc8000f8010ff */
[----:B------:R-:W-:-:S05]  /*04c0*/  LEA.HI.X R9, R7, UR5, RZ, 0x2, P0 ;  /* 0x0000000507097c11 */ /* 0x000fca00080f14ff */
[----:B------:R-:W2:Y:S01]  /*04d0*/  LDG.E R8, desc[UR8][R8.64] ;  /* 0x0000000808087981 */ /* 0x000ea2000c1e1900 */
[C---:B------:R-:W-:Y:S02]  /*04e0*/  IMAD R5, R6.reuse, 0x4, R13 ;  /* 0x0000000406057824 */ /* 0x040fe400078e020d */
[----:B------:R-:W-:-:S03]  /*04f0*/  IMAD R0, R6, 0x4, R15 ;  /* 0x0000000406007824 */ /* 0x000fc600078e020f */
[----:B--2---:R0:W-:Y:S04]  /*0500*/  STS [R5], R8 ;  /* 0x0000000805007388 */ /* 0x0041e80000000800 */
[----:B------:R0:W-:Y:S01]  /*0510*/  STS [R0], R7 ;  /* 0x0000000700007388 */ /* 0x0001e20000000800 */
[----:B------:R-:W-:Y:S05]  /*0520*/  BRA `(.L_x_6) ;  /* 0x00000000000c7947 */ /* 0x000fea0003800000 */
.L_x_5:
[----:B------:R-:W-:Y:S02]  /*0530*/  IMAD R0, R6, 0x4, R13 ;  /* 0x0000000406007824 */ /* 0x000fe400078e020d */
[----:B------:R-:W-:-:S05]  /*0540*/  IMAD.MOV.U32 R5, RZ, RZ, -0x40800000 ;  /* 0xbf800000ff057424 */ /* 0x000fca00078e00ff */
[----:B------:R1:W-:Y:S02]  /*0550*/  STS [R0], R5 ;  /* 0x0000000500007388 */ /* 0x0003e40000000800 */
.L_x_6:
[----:B------:R-:W-:Y:S05]  /*0560*/  BSYNC.RECONVERGENT B0 ;  /* 0x0000000000007941 */ /* 0x000fea0003800200 */
.L_x_4:
[----:B------:R-:W-:Y:S06]  /*0570*/  BAR.SYNC.DEFER_BLOCKING 0x0 ;  /* 0x0000000000007b1d */ /* 0x000fec0000010000 */
.L_x_9:
[----:B------:R-:W-:Y:S01]  /*0580*/  ISETP.GE.U32.AND P0, PT, R4, R6, PT ;  /* 0x000000060400720c */ /* 0x000fe20003f06070 */
[----:B------:R-:W-:-:S12]  /*0590*/  BSSY.RECONVERGENT B0, `(.L_x_7) ;  /* 0x000000a000007945 */ /* 0x000fd80003800200 */
[----:B--2---:R-:W-:Y:S05]  /*05a0*/  @P0 BRA `(.L_x_8) ;  /* 0x0000000000200947 */ /* 0x004fea0003800000 */
[----:B------:R-:W-:Y:S01]  /*05b0*/  IMAD R2, R6, 0x4, R13 ;  /* 0x0000000406027824 */ /* 0x000fe200078e020d */
[----:B01----:R-:W-:Y:S05]  /*05c0*/  LDS R0, [R13] ;  /* 0x000000000d007984 */ /* 0x003fea0000000800 */
[----:B------:R-:W0:Y:S02]  /*05d0*/  LDS R2, [R2] ;  /* 0x0000000002027984 */ /* 0x000e240000000800 */
[----:B0-----:R-:W-:-:S13]  /*05e0*/  FSETP.GTU.AND P0, PT, R0, R2, PT ;  /* 0x000000020000720b */ /* 0x001fda0003f0c000 */
[----:B------:R-:W-:Y:S01]  /*05f0*/  @!P0 IMAD R0, R6, 0x4, R15 ;  /* 0x0000000406008824 */ /* 0x000fe200078e020f */
[----:B------:R-:W-:Y:S05]  /*0600*/  @!P0 STS [R13], R2 ;  /* 0x000000020d008388 */ /* 0x000fea0000000800 */
[----:B------:R-:W0:Y:S04]  /*0610*/  @!P0 LDS R0, [R0] ;  /* 0x0000000000008984 */ /* 0x000e280000000800 */
[----:B0-----:R2:W-:Y:S02]  /*0620*/  @!P0 STS [R15], R0 ;  /* 0x000000000f008388 */ /* 0x0015e40000000800 */
.L_x_8:
[----:B------:R-:W-:Y:S05]  /*0630*/  BSYNC.RECONVERGENT B0 ;  /* 0x0000000000007941 */ /* 0x000fea0003800200 */
.L_x_7:
[----:B------:R-:W-:Y:S01]  /*0640*/  BAR.SYNC.DEFER_BLOCKING 0x0 ;  /* 0x0000000000007b1d */ /* 0x000fe20000010000 */
[----:B------:R-:W-:Y:S02]  /*0650*/  ISETP.GT.U32.AND P0, PT, R6, 0x1, PT ;  /* 0x000000010600780c */ /* 0x000fe40003f04070 */
[----:B------:R-:W-:-:S11]  /*0660*/  SHF.R.U32.HI R6, RZ, 0x1, R6 ;  /* 0x00000001ff067819 */ /* 0x000fd60000011606 */
[----:B------:R-:W-:Y:S05]  /*0670*/  @P0 BRA `(.L_x_9) ;  /* 0xfffffffc00c00947 */ /* 0x000fea000383ffff */
[----:B------:R-:W-:Y:S01]  /*0680*/  ISETP.NE.AND P0, PT, R4, RZ, PT ;  /* 0x000000ff0400720c */ /* 0x000fe20003f05270 */
[----:B------:R-:W-:-:S12]  /*0690*/  BSSY.RECONVERGENT B0, `(.L_x_10) ;  /* 0x000000d000007945 */ /* 0x000fd80003800200 */
[----:B------:R-:W-:Y:S05]  /*06a0*/  @P0 BRA `(.L_x_11) ;  /* 0x00000000002c0947 */ /* 0x000fea0003800000 */
[----:B------:R-:W3:Y:S01]  /*06b0*/  S2UR UR5, SR_CgaCtaId ;  /* 0x00000000000579c3 */ /* 0x000ee20000008800 */
[----:B------:R-:W-:-:S07]  /*06c0*/  UMOV UR4, 0x400 ;  /* 0x0000040000047882 */ /* 0x000fce0000000000 */
[----:B01----:R-:W0:Y:S08]  /*06d0*/  LDC.64 R4, c[0x0][0x398] ;  /* 0x0000e600ff047b82 */ /* 0x003e300000000a00 */
[----:B------:R-:W1:Y:S01]  /*06e0*/  LDC.64 R6, c[0x0][0x3a0] ;  /* 0x0000e800ff067b82 */ /* 0x000e620000000a00 */
[----:B---3--:R-:W-:Y:S01]  /*06f0*/  ULEA UR4, UR5, UR4, 0x18 ;  /* 0x0000000405047291 */ /* 0x008fe2000f8ec0ff */
[----:B0-----:R-:W-:-:S08]  /*0700*/  IMAD.WIDE.U32 R4, R3, 0x4, R4 ;  /* 0x0000000403047825 */ /* 0x001fd000078e0004 */
[----:B------:R-:W0:Y:S04]  /*0710*/  LDS R9, [UR4+0x2000] ;  /* 0x00200004ff097984 */ /* 0x000e280008000800 */
[----:B------:R-:W3:Y:S01]  /*0720*/  LDS R11, [UR4] ;  /* 0x00000004ff0b7984 */ /* 0x000ee20008000800 */
[----:B-1----:R-:W-:-:S03]  /*0730*/  IMAD.WIDE.U32 R2, R3, 0x4, R6 ;  /* 0x0000000403027825 */ /* 0x002fc600078e0006 */
[----:B0-----:R4:W-:Y:S04]  /*0740*/  STG.E desc[UR8][R4.64], R9 ;  /* 0x0000000904007986 */ /* 0x0019e8000c101908 */
[----:B---3--:R4:W-:Y:S02]  /*0750*/  STG.E desc[UR8][R2.64], R11 ;  /* 0x0000000b02007986 */ /* 0x0089e4000c101908 */
.L_x_11:
[----:B------:R-:W-:Y:S05]  /*0760*/  BSYNC.RECONVERGENT B0 ;  /* 0x0000000000007941 */ /* 0x000fea0003800200 */
.L_x_10:
[----:B------:R-:W-:Y:S06]  /*0770*/  BAR.SYNC.DEFER_BLOCKING 0x0 ;  /* 0x0000000000007b1d */ /* 0x000fec0000010000 */
[----:B------:R-:W-:Y:S05]  /*0780*/  EXIT ;  /* 0x000000000000794d */ /* 0x000fea0003800000 */
        .weak           $__internal_0_$__cuda_sm3x_div_rn_noftz_f32_slowpath
        .type           $__internal_0_$__cuda_sm3x_div_rn_noftz_f32_slowpath,@function
        .size           $__internal_0_$__cuda_sm3x_div_rn_noftz_f32_slowpath,(.L_x_24 - $__internal_0_$__cuda_sm3x_div_rn_noftz_f32_slowpath)
$__internal_0_$__cuda_sm3x_div_rn_noftz_f32_slowpath:
[----:B------:R-:W-:Y:S01]  /*0790*/  SHF.R.U32.HI R11, RZ, 0x17, R0 ;  /* 0x00000017ff0b7819 */ /* 0x000fe20000011600 */
[----:B------:R-:W-:Y:S01]  /*07a0*/  BSSY.RECONVERGENT B1, `(.L_x_12) ;  /* 0x0000063000017945 */ /* 0x000fe20003800200 */
[----:B------:R-:W-:Y:S01]  /*07b0*/  SHF.R.U32.HI R9, RZ, 0x17, R2 ;  /* 0x00000017ff097819 */ /* 0x000fe20000011602 */
[----:B------:R-:W-:Y:S01]  /*07c0*/  IMAD.MOV.U32 R13, RZ, RZ, R0 ;  /* 0x000000ffff0d7224 */ /* 0x000fe200078e0000 */
[----:B------:R-:W-:Y:S02]  /*07d0*/  LOP3.LUT R11, R11, 0xff, RZ, 0xc0, !PT ;  /* 0x000000ff0b0b7812 */ /* 0x000fe400078ec0ff */
[----:B------:R-:W-:-:S03]  /*07e0*/  LOP3.LUT R16, R9, 0xff, RZ, 0xc0, !PT ;  /* 0x000000ff09107812 */ /* 0x000fc600078ec0ff */
[----:B------:R-:W-:Y:S02]  /*07f0*/  VIADD R12, R11, 0xffffffff ;  /* 0xffffffff0b0c7836 */ /* 0x000fe40000000000 */
[----:B------:R-:W-:-:S03]  /*0800*/  VIADD R14, R16, 0xffffffff ;  /* 0xffffffff100e7836 */ /* 0x000fc60000000000 */
[----:B------:R-:W-:-:S04]  /*0810*/  ISETP.GT.U32.AND P0, PT, R12, 0xfd, PT ;  /* 0x000000fd0c00780c */ /* 0x000fc80003f04070 */
[----:B------:R-:W-:-:S13]  /*0820*/  ISETP.GT.U32.OR P0, PT, R14, 0xfd, P0 ;  /* 0x000000fd0e00780c */ /* 0x000fda0000704470 */
[----:B------:R-:W-:Y:S01]  /*0830*/  @!P0 IMAD.MOV.U32 R9, RZ, RZ, RZ ;  /* 0x000000ffff098224 */ /* 0x000fe200078e00ff */
[----:B------:R-:W-:Y:S06]  /*0840*/  @!P0 BRA `(.L_x_13) ;  /* 0x00000000005c8947 */ /* 0x000fec0003800000 */
[----:B------:R-:W-:Y:S02]  /*0850*/  FSETP.GTU.FTZ.AND P0, PT, |R2|, +INF , PT ;  /* 0x7f8000000200780b */ /* 0x000fe40003f1c200 */
[----:B------:R-:W-:-:S04]  /*0860*/  FSETP.GTU.FTZ.AND P1, PT, |R0|, +INF , PT ;  /* 0x7f8000000000780b */ /* 0x000fc80003f3c200 */
[----:B------:R-:W-:-:S13]  /*0870*/  PLOP3.LUT P0, PT, P0, P1, PT, 0xf8, 0x8f ;  /* 0x00000000008f781c */ /* 0x000fda0000703f70 */
[----:B------:R-:W-:Y:S05]  /*0880*/  @P0 BRA `(.L_x_14) ;  /* 0x00000004004c0947 */ /* 0x000fea0003800000 */
[----:B------:R-:W-:-:S13]  /*0890*/  LOP3.LUT P0, RZ, R13, 0x7fffffff, R2, 0xc8, !PT ;  /* 0x7fffffff0dff7812 */ /* 0x000fda000780c802 */
[----:B------:R-:W-:Y:S05]  /*08a0*/  @!P0 BRA `(.L_x_15) ;  /* 0x00000004003c8947 */ /* 0x000fea0003800000 */
[----:B------:R-:W-:Y:S02]  /*08b0*/  FSETP.NEU.FTZ.AND P2, PT, |R2|, +INF , PT ;  /* 0x7f8000000200780b */ /* 0x000fe40003f5d200 */
[----:B------:R-:W-:Y:S02]  /*08c0*/  FSETP.NEU.FTZ.AND P1, PT, |R0|, +INF , PT ;  /* 0x7f8000000000780b */ /* 0x000fe40003f3d200 */
[----:B------:R-:W-:-:S11]  /*08d0*/  FSETP.NEU.FTZ.AND P0, PT, |R2|, +INF , PT ;  /* 0x7f8000000200780b */ /* 0x000fd60003f1d200 */
[----:B------:R-:W-:Y:S05]  /*08e0*/  @!P1 BRA !P2, `(.L_x_15) ;  /* 0x00000004002c9947 */ /* 0x000fea0005000000 */
[----:B------:R-:W-:-:S04]  /*08f0*/  LOP3.LUT P2, RZ, R2, 0x7fffffff, RZ, 0xc0, !PT ;  /* 0x7fffffff02ff7812 */ /* 0x000fc8000784c0ff */
[----:B------:R-:W-:-:S13]  /*0900*/  PLOP3.LUT P1, PT, P1, P2, PT, 0x2f, 0xf2 ;  /* 0x0000000000f2781c */ /* 0x000fda0000f24577 */
[----:B------:R-:W-:Y:S05]  /*0910*/  @P1 BRA `(.L_x_16) ;  /* 0x0000000400181947 */ /* 0x000fea0003800000 */
[----:B------:R-:W-:-:S04]  /*0920*/  LOP3.LUT P1, RZ, R13, 0x7fffffff, RZ, 0xc0, !PT ;  /* 0x7fffffff0dff7812 */ /* 0x000fc8000782c0ff */
[----:B------:R-:W-:-:S13]  /*0930*/  PLOP3.LUT P0, PT, P0, P1, PT, 0x2f, 0xf2 ;  /* 0x0000000000f2781c */ /* 0x000fda0000702577 */
[----:B------:R-:W-:Y:S05]  /*0940*/  @P0 BRA `(.L_x_17) ;  /* 0x0000000400000947 */ /* 0x000fea0003800000 */
[----:B------:R-:W-:Y:S02]  /*0950*/  ISETP.GE.AND P0, PT, R14, RZ, PT ;  /* 0x000000ff0e00720c */ /* 0x000fe40003f06270 */
[----:B------:R-:W-:-:S11]  /*0960*/  ISETP.GE.AND P1, PT, R12, RZ, PT ;  /* 0x000000ff0c00720c */ /* 0x000fd60003f26270 */
[----:B------:R-:W-:Y:S02]  /*0970*/  @P0 IMAD.MOV.U32 R9, RZ, RZ, RZ ;  /* 0x000000ffff090224 */ /* 0x000fe400078e00ff */
[----:B------:R-:W-:Y:S01]  /*0980*/  @!P0 FFMA R2, R2, 1.84467440737095516160e+19, RZ ;  /* 0x5f80000002028823 */ /* 0x000fe200000000ff */
[----:B------:R-:W-:Y:S02]  /*0990*/  @!P0 IMAD.MOV.U32 R9, RZ, RZ, -0x40 ;  /* 0xffffffc0ff098424 */ /* 0x000fe400078e00ff */
[----:B------:R-:W-:Y:S02]  /*09a0*/  @!P1 FFMA R13, R0, 1.84467440737095516160e+19, RZ ;  /* 0x5f800000000d9823 */ /* 0x000fe400000000ff */
[----:B------:R-:W-:-:S07]  /*09b0*/  @!P1 VIADD R9, R9, 0x40 ;  /* 0x0000004009099836 */ /* 0x000fce0000000000 */
.L_x_13:
[----:B------:R-:W-:Y:S01]  /*09c0*/  LEA R12, R11, 0xc0800000, 0x17 ;  /* 0xc08000000b0c7811 */ /* 0x000fe200078eb8ff */
[----:B------:R-:W-:Y:S04]  /*09d0*/  BSSY.RECONVERGENT B2, `(.L_x_18) ;  /* 0x0000036000027945 */ /* 0x000fe80003800200 */
[----:B------:R-:W-:Y:S02]  /*09e0*/  IMAD.IADD R13, R13, 0x1, -R12 ;  /* 0x000000010d0d7824 */ /* 0x000fe400078e0a0c */
[----:B------:R-:W-:Y:S02]  /*09f0*/  VIADD R12, R16, 0xffffff81 ;  /* 0xffffff81100c7836 */ /* 0x000fe40000000000 */
[----:B------:R-:W0:Y:S01]  /*0a00*/  MUFU.RCP R14, R13 ;  /* 0x0000000d000e7308 */ /* 0x000e220000001000 */
[----:B------:R-:W-:Y:S01]  /*0a10*/  FADD.FTZ R15, -R13, -RZ ;  /* 0x800000ff0d0f7221 */ /* 0x000fe20000010100 */
[C---:B------:R-:W-:Y:S01]  /*0a20*/  IMAD R2, R12.reuse, -0x800000, R2 ;  /* 0xff8000000c027824 */ /* 0x040fe200078e0202 */
[----:B------:R-:W-:-:S05]  /*0a30*/  IADD3 R12, PT, PT, R12, 0x7f, -R11 ;  /* 0x0000007f0c0c7810 */ /* 0x000fca0007ffe80b */
[----:B------:R-:W-:Y:S02]  /*0a40*/  IMAD.IADD R12, R12, 0x1, R9 ;  /* 0x000000010c0c7824 */ /* 0x000fe400078e0209 */
[----:B0-----:R-:W-:-:S04]  /*0a50*/  FFMA R17, R14, R15, 1 ;  /* 0x3f8000000e117423 */ /* 0x001fc8000000000f */
[----:B------:R-:W-:-:S04]  /*0a60*/  FFMA R19, R14, R17, R14 ;  /* 0x000000110e137223 */ /* 0x000fc8000000000e */
[----:B------:R-:W-:-:S04]  /*0a70*/  FFMA R14, R2, R19, RZ ;  /* 0x00000013020e7223 */ /* 0x000fc800000000ff */
[----:B------:R-:W-:-:S04]  /*0a80*/  FFMA R17, R15, R14, R2 ;  /* 0x0000000e0f117223 */ /* 0x000fc80000000002 */
[----:B------:R-:W-:-:S04]  /*0a90*/  FFMA R14, R19, R17, R14 ;  /* 0x00000011130e7223 */ /* 0x000fc8000000000e */
[----:B------:R-:W-:-:S04]  /*0aa0*/  FFMA R15, R15, R14, R2 ;  /* 0x0000000e0f0f7223 */ /* 0x000fc80000000002 */
[----:B------:R-:W-:-:S05]  /*0ab0*/  FFMA R2, R19, R15, R14 ;  /* 0x0000000f13027223 */ /* 0x000fca000000000e */
[----:B------:R-:W-:-:S04]  /*0ac0*/  SHF.R.U32.HI R11, RZ, 0x17, R2 ;  /* 0x00000017ff0b7819 */ /* 0x000fc80000011602 */
[----:B------:R-:W-:-:S05]  /*0ad0*/  LOP3.LUT R11, R11, 0xff, RZ, 0xc0, !PT ;  /* 0x000000ff0b0b7812 */ /* 0x000fca00078ec0ff */
[----:B------:R-:W-:-:S04]  /*0ae0*/  IMAD.IADD R13, R11, 0x1, R12 ;  /* 0x000000010b0d7824 */ /* 0x000fc800078e020c */
[----:B------:R-:W-:-:S05]  /*0af0*/  VIADD R9, R13, 0xffffffff ;  /* 0xffffffff0d097836 */ /* 0x000fca0000000000 */
[----:B------:R-:W-:-:S13]  /*0b00*/  ISETP.GE.U32.AND P0, PT, R9, 0xfe, PT ;  /* 0x000000fe0900780c */ /* 0x000fda0003f06070 */
[----:B------:R-:W-:Y:S05]  /*0b10*/  @!P0 BRA `(.L_x_19) ;  /* 0x0000000000808947 */ /* 0x000fea0003800000 */
[----:B------:R-:W-:-:S13]  /*0b20*/  ISETP.GT.AND P0, PT, R13, 0xfe, PT ;  /* 0x000000fe0d00780c */ /* 0x000fda0003f04270 */
[----:B------:R-:W-:Y:S05]  /*0b30*/  @P0 BRA `(.L_x_20) ;  /* 0x00000000006c0947 */ /* 0x000fea0003800000 */
[----:B------:R-:W-:-:S13]  /*0b40*/  ISETP.GE.AND P0, PT, R13, 0x1, PT ;  /* 0x000000010d00780c */ /* 0x000fda0003f06270 */
[----:B------:R-:W-:Y:S05]  /*0b50*/  @P0 BRA `(.L_x_21) ;  /* 0x0000000000740947 */ /* 0x000fea0003800000 */
[----:B------:R-:W-:Y:S02]  /*0b60*/  ISETP.GE.AND P0, PT, R13, -0x18, PT ;  /* 0xffffffe80d00780c */ /* 0x000fe40003f06270 */
[----:B------:R-:W-:-:S11]  /*0b70*/  LOP3.LUT R2, R2, 0x80000000, RZ, 0xc0, !PT ;  /* 0x8000000002027812 */ /* 0x000fd600078ec0ff */
[----:B------:R-:W-:Y:S05]  /*0b80*/  @!P0 BRA `(.L_x_21) ;  /* 0x0000000000688947 */ /* 0x000fea0003800000 */
[CCC-:B------:R-:W-:Y:S01]  /*0b90*/  FFMA.RZ R9, R19.reuse, R15.reuse, R14.reuse ;  /* 0x0000000f13097223 */ /* 0x1c0fe2000000c00e */
[-CC-:B------:R-:W-:Y:S01]  /*0ba0*/  FFMA.RM R12, R19, R15.reuse, R14.reuse ;  /* 0x0000000f130c7223 */ /* 0x180fe2000000400e */
[C---:B------:R-:W-:Y:S02]  /*0bb0*/  ISETP.NE.AND P2, PT, R13.reuse, RZ, PT ;  /* 0x000000ff0d00720c */ /* 0x040fe40003f45270 */
[----:B------:R-:W-:Y:S02]  /*0bc0*/  ISETP.NE.AND P1, PT, R13, RZ, PT ;  /* 0x000000ff0d00720c */ /* 0x000fe40003f25270 */
[----:B------:R-:W-:Y:S01]  /*0bd0*/  LOP3.LUT R11, R9, 0x7fffff, RZ, 0xc0, !PT ;  /* 0x007fffff090b7812 */ /* 0x000fe200078ec0ff */
[----:B------:R-:W-:Y:S01]  /*0be0*/  FFMA.RP R9, R19, R15, R14 ;  /* 0x0000000f13097223 */ /* 0x000fe2000000800e */
[----:B------:R-:W-:Y:S02]  /*0bf0*/  VIADD R14, R13, 0x20 ;  /* 0x000000200d0e7836 */ /* 0x000fe40000000000 */
[----:B------:R-:W-:Y:S01]  /*0c00*/  LOP3.LUT R11, R11, 0x800000, RZ, 0xfc, !PT ;  /* 0x008000000b0b7812 */ /* 0x000fe200078efcff */
[----:B------:R-:W-:Y:S01]  /*0c10*/  IMAD.MOV R13, RZ, RZ, -R13 ;  /* 0x000000ffff0d7224 */ /* 0x000fe200078e0a0d */
[----:B------:R-:W-:-:S02]  /*0c20*/  FSETP.NEU.FTZ.AND P0, PT, R9, R12, PT ;  /* 0x0000000c0900720b */ /* 0x000fc40003f1d000 */
[----:B------:R-:W-:Y:S02]  /*0c30*/  SHF.L.U32 R14, R11, R14, RZ ;  /* 0x0000000e0b0e7219 */ /* 0x000fe400000006ff */
[----:B------:R-:W-:Y:S02]  /*0c40*/  SEL R12, R13, RZ, P2 ;  /* 0x000000ff0d0c7207 */ /* 0x000fe40001000000 */
[----:B------:R-:W-:Y:S02]  /*0c50*/  ISETP.NE.AND P1, PT, R14, RZ, P1 ;  /* 0x000000ff0e00720c */ /* 0x000fe40000f25270 */
[----:B------:R-:W-:Y:S02]  /*0c60*/  SHF.R.U32.HI R12, RZ, R12, R11 ;  /* 0x0000000cff0c7219 */ /* 0x000fe4000001160b */
[----:B------:R-:W-:Y:S02]  /*0c70*/  PLOP3.LUT P0, PT, P0, P1, PT, 0xf8, 0x8f ;  /* 0x00000000008f781c */ /* 0x000fe40000703f70 */
[----:B------:R-:W-:-:S02]  /*0c80*/  SHF.R.U32.HI R14, RZ, 0x1, R12 ;  /* 0x00000001ff0e7819 */ /* 0x000fc4000001160c */
[----:B------:R-:W-:-:S04]  /*0c90*/  SEL R9, RZ, 0x1, !P0 ;  /* 0x00000001ff097807 */ /* 0x000fc80004000000 */
[----:B------:R-:W-:-:S04]  /*0ca0*/  LOP3.LUT R9, R9, 0x1, R14, 0xf8, !PT ;  /* 0x0000000109097812 */ /* 0x000fc800078ef80e */
[----:B------:R-:W-:-:S05]  /*0cb0*/  LOP3.LUT R9, R9, R12, RZ, 0xc0, !PT ;  /* 0x0000000c09097212 */ /* 0x000fca00078ec0ff */
[----:B------:R-:W-:-:S05]  /*0cc0*/  IMAD.IADD R9, R14, 0x1, R9 ;  /* 0x000000010e097824 */ /* 0x000fca00078e0209 */
[----:B------:R-:W-:Y:S01]  /*0cd0*/  LOP3.LUT R2, R9, R2, RZ, 0xfc, !PT ;  /* 0x0000000209027212 */ /* 0x000fe200078efcff */
[----:B------:R-:W-:Y:S06]  /*0ce0*/  BRA `(.L_x_21) ;  /* 0x0000000000107947 */ /* 0x000fec0003800000 */
.L_x_20:
[----:B------:R-:W-:-:S04]  /*0cf0*/  LOP3.LUT R2, R2, 0x80000000, RZ, 0xc0, !PT ;  /* 0x8000000002027812 */ /* 0x000fc800078ec0ff */
[----:B------:R-:W-:Y:S01]  /*0d00*/  LOP3.LUT R2, R2, 0x7f800000, RZ, 0xfc, !PT ;  /* 0x7f80000002027812 */ /* 0x000fe200078efcff */
[----:B------:R-:W-:Y:S06]  /*0d10*/  BRA `(.L_x_21) ;  /* 0x0000000000047947 */ /* 0x000fec0003800000 */
.L_x_19:
[----:B------:R-:W-:-:S07]  /*0d20*/  IMAD R2, R12, 0x800000, R2 ;  /* 0x008000000c027824 */ /* 0x000fce00078e0202 */
.L_x_21:
[----:B------:R-:W-:Y:S05]  /*0d30*/  BSYNC.RECONVERGENT B2 ;  /* 0x0000000000027941 */ /* 0x000fea0003800200 */
.L_x_18:
[----:B------:R-:W-:Y:S05]  /*0d40*/  BRA `(.L_x_22) ;  /* 0x0000000000207947 */ /* 0x000fea0003800000 */
.L_x_17:
[----:B------:R-:W-:-:S04]  /*0d50*/  LOP3.LUT R2, R13, 0x80000000, R2, 0x48, !PT ;  /* 0x800000000d027812 */ /* 0x000fc800078e4802 */
[----:B------:R-:W-:Y:S01]  /*0d60*/  LOP3.LUT R2, R2, 0x7f800000, RZ, 0xfc, !PT ;  /* 0x7f80000002027812 */ /* 0x000fe200078efcff */
[----:B------:R-:W-:Y:S06]  /*0d70*/  BRA `(.L_x_22) ;  /* 0x0000000000147947 */ /* 0x000fec0003800000 */
.L_x_16:
[----:B------:R-:W-:Y:S01]  /*0d80*/  LOP3.LUT R2, R13, 0x80000000, R2, 0x48, !PT ;  /* 0x800000000d027812 */ /* 0x000fe200078e4802 */
[----:B------:R-:W-:Y:S06]  /*0d90*/  BRA `(.L_x_22) ;  /* 0x00000000000c7947 */ /* 0x000fec0003800000 */
.L_x_15:
[----:B------:R-:W0:Y:S01]  /*0da0*/  MUFU.RSQ R2, -QNAN ;  /* 0xffc0000000027908 */ /* 0x000e220000001400 */
[----:B------:R-:W-:Y:S05]  /*0db0*/  BRA `(.L_x_22) ;  /* 0x0000000000047947 */ /* 0x000fea0003800000 */
.L_x_14:
[----:B------:R-:W-:-:S07]  /*0dc0*/  FADD.FTZ R2, R2, R0 ;  /* 0x0000000002027221 */ /* 0x000fce0000010000 */
.L_x_22:
[----:B------:R-:W-:Y:S05]  /*0dd0*/  BSYNC.RECONVERGENT B1 ;  /* 0x0000000000017941 */ /* 0x000fea0003800200 */
.L_x_12:
[----:B------:R-:W-:-:S04]  /*0de0*/  IMAD.MOV.U32 R11, RZ, RZ, 0x0 ;  /* 0x00000000ff0b7424 */ /* 0x000fc800078e00ff */
[----:B0-----:R-:W-:Y:S05]  /*0df0*/  RET.REL.NODEC R10 `(_Z13maxValExtractPfS_lS_Pif) ;  /* 0xfffffff00a807950 */ /* 0x001fea0003c3ffff */
.L_x_23:
[----:B------:R-:W-:-:S00]  /*0e00*/  BRA `(.L_x_23) ;  /* 0xfffffffc00fc7947 */ /* 0x000fc0000383ffff */
[----:B------:R-:W-:-:S00]  /*0e10*/  NOP ;  /* 0x0000000000007918 */ /* 0x000fc00000000000 */
        /* <DEDUP_REMOVED lines=14> */
.L_x_24:


//--------------------- .nv.shared._Z13maxValExtractPfS_lS_Pif --------------------------
	.section	.nv.shared._Z13maxValExtractPfS_lS_Pif,"aw",@nobits
	.sectionflags	@""
	.align	4
.nv.shared._Z13maxValExtractPfS_lS_Pif:
	.zero		17408


//--------------------- .nv.shared.reserved.0     --------------------------
	.section	.nv.shared.reserved.0,"aw",@nobits
	.weak		__nv_reservedSMEM_offset_0_alias
	.size		__nv_reservedSMEM_offset_0_alias, 0, 64
	.other		__nv_reservedSMEM_offset_0_alias,@"STO_CUDA_RESERVED_SHARED STV_DEFAULT"
__nv_reservedSMEM_offset_0_alias:
	.zero		0
	.zero		64


//--------------------- .nv.constant0._Z13maxValExtractPfS_lS_Pif --------------------------
	.section	.nv.constant0._Z13maxValExtractPfS_lS_Pif,"a",@progbits
	.sectionflags	@""
	.align	4
.nv.constant0._Z13maxValExtractPfS_lS_Pif:
	.zero		940


//--------------------- SYMBOLS --------------------------

	.type		.nv.reservedSmem.offset0,@object
	.size		.nv.reservedSmem.offset0,0x4
	.type		.nv.reservedSmem.cap,@object
	.size		.nv.reservedSmem.cap,0x4
